//
// Generated by NVIDIA NVVM Compiler
//
// Compiler Build ID: CL-36424714
// Cuda compilation tools, release 13.0, V13.0.88
// Based on NVVM 20.0.0
//

.version 9.0
.target sm_100
.address_size 64

	// .globl	_Z7kernel1Pi
.extern .func  (.param .b64 func_retval0) malloc
(
	.param .b64 malloc_param_0
)
;
.global .align 4 .u32 spinval;

.visible .entry _Z7kernel1Pi(
	.param .u64 .ptr .align 1 _Z7kernel1Pi_param_0
)
{
	.reg .pred 	%p<3>;
	.reg .b32 	%r<13>;
	.reg .b64 	%rd<3>;

	ld.param.u64 	%rd2, [_Z7kernel1Pi_param_0];
	cvta.to.global.u64 	%rd1, %rd2;
	atom.relaxed.global.cas.b32 	%r1, [%rd1], 0, 0;
	setp.eq.s32 	%p1, %r1, 0;
	@%p1 bra 	$L__BB0_2;
$L__BB0_1:
	mov.b32 	%r2, 9;
	st.volatile.global.u32 	[spinval], %r2;
	membar.gl;
	mov.b32 	%r3, 8;
	st.volatile.global.u32 	[spinval], %r3;
	membar.gl;
	mov.b32 	%r4, 7;
	st.volatile.global.u32 	[spinval], %r4;
	membar.gl;
	mov.b32 	%r5, 6;
	st.volatile.global.u32 	[spinval], %r5;
	membar.gl;
	mov.b32 	%r6, 5;
	st.volatile.global.u32 	[spinval], %r6;
	membar.gl;
	mov.b32 	%r7, 4;
	st.volatile.global.u32 	[spinval], %r7;
	membar.gl;
	mov.b32 	%r8, 3;
	st.volatile.global.u32 	[spinval], %r8;
	membar.gl;
	mov.b32 	%r9, 2;
	st.volatile.global.u32 	[spinval], %r9;
	membar.gl;
	mov.b32 	%r10, 1;
	st.volatile.global.u32 	[spinval], %r10;
	membar.gl;
	mov.b32 	%r11, 0;
	st.volatile.global.u32 	[spinval], %r11;
	membar.gl;
	atom.relaxed.global.cas.b32 	%r12, [%rd1], 0, 0;
	setp.ne.s32 	%p2, %r12, 0;
	@%p2 bra 	$L__BB0_1;
$L__BB0_2:
	ret;

}
	// .globl	_Z7kernel2Pi
.visible .entry _Z7kernel2Pi(
	.param .u64 .ptr .align 1 _Z7kernel2Pi_param_0
)
{
	.reg .b32 	%r<2>;
	.reg .b64 	%rd<3>;

	ld.param.u64 	%rd1, [_Z7kernel2Pi_param_0];
	cvta.to.global.u64 	%rd2, %rd1;
	atom.relaxed.global.cas.b32 	%r1, [%rd2], 1, 0;
	ret;

}
	// .globl	_Z7kernel3Pi
.visible .entry _Z7kernel3Pi(
	.param .u64 .ptr .align 1 _Z7kernel3Pi_param_0
)
{
	.reg .b32 	%r<2>;
	.reg .b64 	%rd<5>;

	ld.param.u64 	%rd1, [_Z7kernel3Pi_param_0];
	cvta.to.global.u64 	%rd2, %rd1;
	{ // callseq 0, 0
	.param .b64 param0;
	st.param.b64 	[param0], 10;
	.param .b64 retval0;
	call.uni (retval0), 
	malloc, 
	(
	param0
	);
	ld.param.b64 	%rd3, [retval0];
	} // callseq 0
	st.u64 	[%rd3+8], %rd1;
	atom.relaxed.global.cas.b32 	%r1, [%rd2], 1, 0;
	ret;

}


// ===== COMPILED SASS (sm_100) =====

	.target	sm_100

	.elftype	@"ET_EXEC"


//--------------------- .note.nv.tkinfo           --------------------------
	.section	.note.nv.tkinfo,"",@"SHT_NOTE"
	.sectionflags	@"SHF_NOTE_NV_TKINFO"
	.tkinfo
        /*0018*/ 	.word	0x00000002
        /*0030*/ 	.string	""
        /*0030*/ 	.string	"ptxas"
        /*0030*/ 	.string	"Cuda compilation tools, release 13.0, V13.0.88"
        /*0030*/ 	.string	"Build cuda_13.0.r13.0/compiler.36424714_0"
        /*0030*/ 	.string	"-arch sm_100 -m 64 "



//--------------------- .note.nv.cuinfo           --------------------------
	.section	.note.nv.cuinfo,"",@"SHT_NOTE"
	.sectionflags	@"SHF_NOTE_NV_CUINFO"
        /*0018*/ 	.short	0x0002
        /*001a*/ 	.short	0x0064
        /*001c*/ 	.short	0x0082
	.zero		2


//--------------------- .nv.info                  --------------------------
	.section	.nv.info,"",@"SHT_CUDA_INFO"
	.align	4


	//----- nvinfo : EIATTR_REGCOUNT
	.align		4
        /*0000*/ 	.byte	0x04, 0x2f
        /*0002*/ 	.short	(.L_2 - .L_1)
	.align		4
.L_1:
        /*0004*/ 	.word	index@(_Z7kernel1Pi)
        /*0008*/ 	.word	0x00000010


	//----- nvinfo : EIATTR_FRAME_SIZE
	.align		4
.L_2:
        /*000c*/ 	.byte	0x04, 0x11
        /*000e*/ 	.short	(.L_4 - .L_3)
	.align		4
.L_3:
        /*0010*/ 	.word	index@(_Z7kernel1Pi)
        /*0014*/ 	.word	0x00000000


	//----- nvinfo : EIATTR_REGCOUNT
	.align		4
.L_4:
        /*0018*/ 	.byte	0x04, 0x2f
        /*001a*/ 	.short	(.L_6 - .L_5)
	.align		4
.L_5:
        /*001c*/ 	.word	index@(_Z7kernel2Pi)
        /*0020*/ 	.word	0x00000008


	//----- nvinfo : EIATTR_FRAME_SIZE
	.align		4
.L_6:
        /*0024*/ 	.byte	0x04, 0x11
        /*0026*/ 	.short	(.L_8 - .L_7)
	.align		4
.L_7:
        /*0028*/ 	.word	index@(_Z7kernel2Pi)
        /*002c*/ 	.word	0x00000000


	//----- nvinfo : EIATTR_REGCOUNT
	.align		4
.L_8:
        /*0030*/ 	.byte	0x04, 0x2f
        /*0032*/ 	.short	(.L_10 - .L_9)
	.align		4
.L_9:
        /*0034*/ 	.word	index@(_Z7kernel3Pi)
        /*0038*/ 	.word	0x00000018


	//----- nvinfo : EIATTR_FRAME_SIZE
	.align		4
.L_10:
        /*003c*/ 	.byte	0x04, 0x11
        /*003e*/ 	.short	(.L_12 - .L_11)
	.align		4
.L_11:
        /*0040*/ 	.word	index@(_Z7kernel3Pi)
        /*0044*/ 	.word	0x00000000


	//----- nvinfo : EIATTR_MIN_STACK_SIZE
	.align		4
.L_12:
        /*0048*/ 	.byte	0x04, 0x12
        /*004a*/ 	.short	(.L_14 - .L_13)
	.align		4
.L_13:
        /*004c*/ 	.word	index@(_Z7kernel3Pi)
        /*0050*/ 	.word	0x00000000


	//----- nvinfo : EIATTR_MIN_STACK_SIZE
	.align		4
.L_14:
        /*0054*/ 	.byte	0x04, 0x12
        /*0056*/ 	.short	(.L_16 - .L_15)
	.align		4
.L_15:
        /*0058*/ 	.word	index@(_Z7kernel2Pi)
        /*005c*/ 	.word	0x00000000


	//----- nvinfo : EIATTR_MIN_STACK_SIZE
	.align		4
.L_16:
        /*0060*/ 	.byte	0x04, 0x12
        /*0062*/ 	.short	(.L_18 - .L_17)
	.align		4
.L_17:
        /*0064*/ 	.word	index@(_Z7kernel1Pi)
        /*0068*/ 	.word	0x00000000
.L_18:


//--------------------- .nv.compat                --------------------------
	.section	.nv.compat,"",@"SHT_CUDA_COMPAT_INFO"
	.align	4
        /*0000*/ 	.byte	0x02, 0x09, 0x00, 0x00, 0x02, 0x02, 0x01, 0x00, 0x02, 0x05, 0x05, 0x00, 0x03, 0x07, 0x01, 0x01
        /*0010*/ 	.byte	0x02, 0x03, 0x00, 0x00, 0x02, 0x06, 0x01, 0x00, 0x04, 0x0b, 0x08, 0x00, 0x09, 0x00, 0x00, 0x00
        /*0020*/ 	.byte	0x00, 0x00, 0x00, 0x00


//--------------------- .nv.info._Z7kernel3Pi     --------------------------
	.section	.nv.info._Z7kernel3Pi,"",@"SHT_CUDA_INFO"
	.sectionflags	@""
	.align	4


	//----- nvinfo : EIATTR_CUDA_API_VERSION
	.align		4
        /*0000*/ 	.byte	0x04, 0x37
        /*0002*/ 	.short	(.L_20 - .L_19)
.L_19:
        /*0004*/ 	.word	0x00000082


	//----- nvinfo : EIATTR_KPARAM_INFO
	.align		4
.L_20:
        /*0008*/ 	.byte	0x04, 0x17
        /*000a*/ 	.short	(.L_22 - .L_21)
.L_21:
        /*000c*/ 	.word	0x00000000
        /*0010*/ 	.short	0x0000
        /*0012*/ 	.short	0x0000
        /*0014*/ 	.byte	0x00, 0xf5, 0x21, 0x00


	//----- nvinfo : EIATTR_SPARSE_MMA_MASK
	.align		4
.L_22:
        /*0018*/ 	.byte	0x03, 0x50
        /*001a*/ 	.short	0x0000


	//----- nvinfo : EIATTR_MAXREG_COUNT
	.align		4
        /*001c*/ 	.byte	0x03, 0x1b
        /*001e*/ 	.short	0x00ff


	//----- nvinfo : EIATTR_EXTERNS
	.align		4
        /*0020*/ 	.byte	0x04, 0x0f
        /*0022*/ 	.short	(.L_24 - .L_23)


	//   ....[0]....
	.align		4
.L_23:
        /*0024*/ 	.word	index@(malloc)


	//----- nvinfo : EIATTR_MERCURY_ISA_VERSION
	.align		4
.L_24:
        /*0028*/ 	.byte	0x03, 0x5f
        /*002a*/ 	.short	0x0101


	//----- nvinfo : EIATTR_VRC_CTA_INIT_COUNT
	.align		4
        /*002c*/ 	.byte	0x02, 0x4a
	.zero		1
	.zero		1


	//----- nvinfo : EIATTR_SYSCALL_OFFSETS
	.align		4
        /*0030*/ 	.byte	0x04, 0x46
        /*0032*/ 	.short	(.L_26 - .L_25)


	//   ....[0]....
.L_25:
        /*0034*/ 	.word	0x00000070


	//----- nvinfo : EIATTR_EXIT_INSTR_OFFSETS
	.align		4
.L_26:
        /*0038*/ 	.byte	0x04, 0x1c
        /*003a*/ 	.short	(.L_28 - .L_27)


	//   ....[0]....
.L_27:
        /*003c*/ 	.word	0x00000100


	//----- nvinfo : EIATTR_CBANK_PARAM_SIZE
	.align		4
.L_28:
        /*0040*/ 	.byte	0x03, 0x19
        /*0042*/ 	.short	0x0008


	//----- nvinfo : EIATTR_PARAM_CBANK
	.align		4
        /*0044*/ 	.byte	0x04, 0x0a
        /*0046*/ 	.short	(.L_30 - .L_29)
	.align		4
.L_29:
        /*0048*/ 	.word	index@(.nv.constant0._Z7kernel3Pi)
        /*004c*/ 	.short	0x0380
        /*004e*/ 	.short	0x0008


	//----- nvinfo : EIATTR_SW_WAR
	.align		4
.L_30:
        /*0050*/ 	.byte	0x04, 0x36
        /*0052*/ 	.short	(.L_32 - .L_31)
.L_31:
        /*0054*/ 	.word	0x00000008
.L_32:


//--------------------- .nv.info._Z7kernel2Pi     --------------------------
	.section	.nv.info._Z7kernel2Pi,"",@"SHT_CUDA_INFO"
	.sectionflags	@""
	.align	4


	//----- nvinfo : EIATTR_CUDA_API_VERSION
	.align		4
        /*0000*/ 	.byte	0x04, 0x37
        /*0002*/ 	.short	(.L_34 - .L_33)
.L_33:
        /*0004*/ 	.word	0x00000082


	//----- nvinfo : EIATTR_KPARAM_INFO
	.align		4
.L_34:
        /*0008*/ 	.byte	0x04, 0x17
        /*000a*/ 	.short	(.L_36 - .L_35)
.L_35:
        /*000c*/ 	.word	0x00000000
        /*0010*/ 	.short	0x0000
        /*0012*/ 	.short	0x0000
        /*0014*/ 	.byte	0x00, 0xf5, 0x21, 0x00


	//----- nvinfo : EIATTR_SPARSE_MMA_MASK
	.align		4
.L_36:
        /*0018*/ 	.byte	0x03, 0x50
        /*001a*/ 	.short	0x0000


	//----- nvinfo : EIATTR_MAXREG_COUNT
	.align		4
        /*001c*/ 	.byte	0x03, 0x1b
        /*001e*/ 	.short	0x00ff


	//----- nvinfo : EIATTR_MERCURY_ISA_VERSION
	.align		4
        /*0020*/ 	.byte	0x03, 0x5f
        /*0022*/ 	.short	0x0101


	//----- nvinfo : EIATTR_VRC_CTA_INIT_COUNT
	.align		4
        /*0024*/ 	.byte	0x02, 0x4a
	.zero		1
	.zero		1


	//----- nvinfo : EIATTR_EXIT_INSTR_OFFSETS
	.align		4
        /*0028*/ 	.byte	0x04, 0x1c
        /*002a*/ 	.short	(.L_38 - .L_37)


	//   ....[0]....
.L_37:
        /*002c*/ 	.word	0x00000070


	//----- nvinfo : EIATTR_CBANK_PARAM_SIZE
	.align		4
.L_38:
        /*0030*/ 	.byte	0x03, 0x19
        /*0032*/ 	.short	0x0008


	//----- nvinfo : EIATTR_PARAM_CBANK
	.align		4
        /*0034*/ 	.byte	0x04, 0x0a
        /*0036*/ 	.short	(.L_40 - .L_39)
	.align		4
.L_39:
        /*0038*/ 	.word	index@(.nv.constant0._Z7kernel2Pi)
        /*003c*/ 	.short	0x0380
        /*003e*/ 	.short	0x0008


	//----- nvinfo : EIATTR_SW_WAR
	.align		4
.L_40:
        /*0040*/ 	.byte	0x04, 0x36
        /*0042*/ 	.short	(.L_42 - .L_41)
.L_41:
        /*0044*/ 	.word	0x00000008
.L_42:


//--------------------- .nv.info._Z7kernel1Pi     --------------------------
	.section	.nv.info._Z7kernel1Pi,"",@"SHT_CUDA_INFO"
	.sectionflags	@""
	.align	4


	//----- nvinfo : EIATTR_CUDA_API_VERSION
	.align		4
        /*0000*/ 	.byte	0x04, 0x37
        /*0002*/ 	.short	(.L_44 - .L_43)
.L_43:
        /*0004*/ 	.word	0x00000082


	//----- nvinfo : EIATTR_KPARAM_INFO
	.align		4
.L_44:
        /*0008*/ 	.byte	0x04, 0x17
        /*000a*/ 	.short	(.L_46 - .L_45)
.L_45:
        /*000c*/ 	.word	0x00000000
        /*0010*/ 	.short	0x0000
        /*0012*/ 	.short	0x0000
        /*0014*/ 	.byte	0x00, 0xf5, 0x21, 0x00


	//----- nvinfo : EIATTR_SPARSE_MMA_MASK
	.align		4
.L_46:
        /*0018*/ 	.byte	0x03, 0x50
        /*001a*/ 	.short	0x0000


	//----- nvinfo : EIATTR_MAXREG_COUNT
	.align		4
        /*001c*/ 	.byte	0x03, 0x1b
        /*001e*/ 	.short	0x00ff


	//----- nvinfo : EIATTR_MERCURY_ISA_VERSION
	.align		4
        /*0020*/ 	.byte	0x03, 0x5f
        /*0022*/ 	.short	0x0101


	//----- nvinfo : EIATTR_VRC_CTA_INIT_COUNT
	.align		4
        /*0024*/ 	.byte	0x02, 0x4a
	.zero		1
	.zero		1


	//----- nvinfo : EIATTR_EXIT_INSTR_OFFSETS
	.align		4
        /*0028*/ 	.byte	0x04, 0x1c
        /*002a*/ 	.short	(.L_48 - .L_47)


	//   ....[0]....
.L_47:
        /*002c*/ 	.word	0x00000070


	//   ....[1]....
        /*0030*/ 	.word	0x000004c0


	//----- nvinfo : EIATTR_CRS_STACK_SIZE
	.align		4
.L_48:
        /*0034*/ 	.byte	0x04, 0x1e
        /*0036*/ 	.short	(.L_50 - .L_49)
.L_49:
        /*0038*/ 	.word	0x00000000


	//----- nvinfo : EIATTR_CBANK_PARAM_SIZE
	.align		4
.L_50:
        /*003c*/ 	.byte	0x03, 0x19
        /*003e*/ 	.short	0x0008


	//----- nvinfo : EIATTR_PARAM_CBANK
	.align		4
        /*0040*/ 	.byte	0x04, 0x0a
        /*0042*/ 	.short	(.L_52 - .L_51)
	.align		4
.L_51:
        /*0044*/ 	.word	index@(.nv.constant0._Z7kernel1Pi)
        /*0048*/ 	.short	0x0380
        /*004a*/ 	.short	0x0008


	//----- nvinfo : EIATTR_SW_WAR
	.align		4
.L_52:
        /*004c*/ 	.byte	0x04, 0x36
        /*004e*/ 	.short	(.L_54 - .L_53)
.L_53:
        /*0050*/ 	.word	0x00000008
.L_54:


//--------------------- .nv.callgraph             --------------------------
	.section	.nv.callgraph,"",@"SHT_CUDA_CALLGRAPH"
	.align	4
	.sectionentsize	8
	.align		4
        /*0000*/ 	.word	0x00000000
	.align		4
        /*0004*/ 	.word	0xffffffff
	.align		4
        /*0008*/ 	.word	index@(_Z7kernel3Pi)
	.align		4
        /*000c*/ 	.word	index@(malloc)
	.align		4
        /*0010*/ 	.word	0x00000000
	.align		4
        /*0014*/ 	.word	0xfffffffe
	.align		4
        /*0018*/ 	.word	0x00000000
	.align		4
        /*001c*/ 	.word	0xfffffffd
	.align		4
        /*0020*/ 	.word	0x00000000
	.align		4
        /*0024*/ 	.word	0xfffffffc


//--------------------- .nv.constant4             --------------------------
	.section	.nv.constant4,"a",@progbits
	.align	8
	.align		8
.nv.constant4:
        /*0000*/ 	.dword	malloc
	.align		8
        /*0008*/ 	.dword	spinval


//--------------------- .text._Z7kernel3Pi        --------------------------
	.section	.text._Z7kernel3Pi,"ax",@progbits
	.align	128
        .global         _Z7kernel3Pi
        .type           _Z7kernel3Pi,@function
        .size           _Z7kernel3Pi,(.L_x_5 - _Z7kernel3Pi)
        .other          _Z7kernel3Pi,@"STO_CUDA_ENTRY STV_DEFAULT"
_Z7kernel3Pi:
.text._Z7kernel3Pi:
[----:B------:R-:W0:Y:S01]  /*0000*/  LDC R1, c[0x0][0x37c] ;  /* 0x0000df00ff017b82 */ /* 0x000e220000000800 */
[----:B------:R-:W-:Y:S01]  /*0010*/  MOV R0, 0x0 ;  /* 0x0000000000007802 */ /* 0x000fe20000000f00 */
[----:B------:R-:W-:Y:S01]  /*0020*/  IMAD.MOV.U32 R4, RZ, RZ, 0xa ;  /* 0x0000000aff047424 */ /* 0x000fe200078e00ff */
[----:B------:R-:W1:Y:S01]  /*0030*/  LDCU.64 UR36, c[0x0][0x358] ;  /* 0x00006b00ff2477ac */ /* 0x000e620008000a00 */
[----:B------:R-:W-:-:S04]  /*0040*/  IMAD.MOV.U32 R5, RZ, RZ, RZ ;  /* 0x000000ffff057224 */ /* 0x000fc800078e00ff */
[----:B------:R2:W3:Y:S03]  /*0050*/  LDC.64 R2, c[0x4][R0] ;  /* 0x0100000000027b82 */ /* 0x0004e60000000a00 */
[----:B------:R-:W-:-:S07]  /*0060*/  LEPC R20, `(.L_x_0) ;  /* 0x000000001014794e */ /* 0x000fce0000000000 */
[----:B0123--:R-:W-:Y:S05]  /*0070*/  CALL.ABS.NOINC R2 ;  /* 0x0000000002007343 */ /* 0x00ffea0003c00000 */
.L_x_0:
[----:B------:R-:W0:Y:S01]  /*0080*/  LDC.64 R2, c[0x0][0x380] ;  /* 0x0000e000ff027b82 */ /* 0x000e220000000a00 */
[----:B------:R-:W1:Y:S01]  /*0090*/  LDCU.64 UR4, c[0x0][0x380] ;  /* 0x00007000ff0477ac */ /* 0x000e620008000a00 */
[----:B------:R-:W-:Y:S02]  /*00a0*/  HFMA2 R8, -RZ, RZ, 0, 5.9604644775390625e-08 ;  /* 0x00000001ff087431 */ /* 0x000fe400000001ff */
[----:B------:R-:W-:Y:S01]  /*00b0*/  IMAD.MOV.U32 R9, RZ, RZ, RZ ;  /* 0x000000ffff097224 */ /* 0x000fe200078e00ff */
[----:B-1----:R-:W-:Y:S01]  /*00c0*/  MOV R6, UR4 ;  /* 0x0000000400067c02 */ /* 0x002fe20008000f00 */
[----:B------:R-:W-:Y:S01]  /*00d0*/  IMAD.U32 R7, RZ, RZ, UR5 ;  /* 0x00000005ff077e24 */ /* 0x000fe2000f8e00ff */
[----:B0-----:R-:W-:Y:S04]  /*00e0*/  ST.E.64 desc[UR36][R4.64+0x8], R2 ;  /* 0x0000080204007985 */ /* 0x001fe8000c101b24 */
[----:B------:R-:W-:Y:S01]  /*00f0*/  ATOMG.E.CAS.STRONG.GPU PT, RZ, [R6], R8, R9 ;  /* 0x0000000806ff73a9 */ /* 0x000fe200001ee109 */
[----:B------:R-:W-:Y:S05]  /*0100*/  EXIT ;  /* 0x000000000000794d */ /* 0x000fea0003800000 */
.L_x_1:
[----:B------:R-:W-:-:S00]  /*0110*/  BRA `(.L_x_1) ;  /* 0xfffffffc00fc7947 */ /* 0x000fc0000383ffff */
[----:B------:R-:W-:-:S00]  /*0120*/  NOP ;  /* 0x0000000000007918 */ /* 0x000fc00000000000 */
        /* <DEDUP_REMOVED lines=13> */
.L_x_5:


//--------------------- .text._Z7kernel2Pi        --------------------------
	.section	.text._Z7kernel2Pi,"ax",@progbits
	.align	128
        .global         _Z7kernel2Pi
        .type           _Z7kernel2Pi,@function
        .size           _Z7kernel2Pi,(.L_x_6 - _Z7kernel2Pi)
        .other          _Z7kernel2Pi,@"STO_CUDA_ENTRY STV_DEFAULT"
_Z7kernel2Pi:
.text._Z7kernel2Pi:
[----:B------:R-:W-:Y:S01]  /*0000*/  LDC R1, c[0x0][0x37c] ;  /* 0x0000df00ff017b82 */ /* 0x000fe20000000800 */
[----:B------:R-:W0:Y:S01]  /*0010*/  LDCU.64 UR4, c[0x0][0x380] ;  /* 0x00007000ff0477ac */ /* 0x000e220008000a00 */
[----:B------:R-:W-:Y:S02]  /*0020*/  IMAD.MOV.U32 R4, RZ, RZ, 0x1 ;  /* 0x00000001ff047424 */ /* 0x000fe400078e00ff */
[----:B------:R-:W-:Y:S01]  /*0030*/  IMAD.MOV.U32 R5, RZ, RZ, RZ ;  /* 0x000000ffff057224 */ /* 0x000fe200078e00ff */
[----:B0-----:R-:W-:Y:S02]  /*0040*/  MOV R2, UR4 ;  /* 0x0000000400027c02 */ /* 0x001fe40008000f00 */
[----:B------:R-:W-:-:S05]  /*0050*/  MOV R3, UR5 ;  /* 0x0000000500037c02 */ /* 0x000fca0008000f00 */
[----:B------:R-:W-:Y:S01]  /*0060*/  ATOMG.E.CAS.STRONG.GPU PT, RZ, [R2], R4, R5 ;  /* 0x0000000402ff73a9 */ /* 0x000fe200001ee105 */
[----:B------:R-:W-:Y:S05]  /*0070*/  EXIT ;  /* 0x000000000000794d */ /* 0x000fea0003800000 */
.L_x_2:
        /* <DEDUP_REMOVED lines=16> */
.L_x_6:


//--------------------- .text._Z7kernel1Pi        --------------------------
	.section	.text._Z7kernel1Pi,"ax",@progbits
	.align	128
        .global         _Z7kernel1Pi
        .type           _Z7kernel1Pi,@function
        .size           _Z7kernel1Pi,(.L_x_7 - _Z7kernel1Pi)
        .other          _Z7kernel1Pi,@"STO_CUDA_ENTRY STV_DEFAULT"
_Z7kernel1Pi:
.text._Z7kernel1Pi:
[----:B------:R-:W-:Y:S01]  /*0000*/  LDC R1, c[0x0][0x37c] ;  /* 0x0000df00ff017b82 */ /* 0x000fe20000000800 */
[----:B------:R-:W0:Y:S01]  /*0010*/  LDCU.64 UR4, c[0x0][0x380] ;  /* 0x00007000ff0477ac */ /* 0x000e220008000a00 */
[----:B------:R-:W-:Y:S01]  /*0020*/  CS2R R4, SRZ ;  /* 0x0000000000047805 */ /* 0x000fe2000001ff00 */
[----:B0-----:R-:W-:Y:S02]  /*0030*/  IMAD.U32 R2, RZ, RZ, UR4 ;  /* 0x00000004ff027e24 */ /* 0x001fe4000f8e00ff */
[----:B------:R-:W-:-:S05]  /*0040*/  IMAD.U32 R3, RZ, RZ, UR5 ;  /* 0x00000005ff037e24 */ /* 0x000fca000f8e00ff */
[----:B------:R-:W2:Y:S02]  /*0050*/  ATOMG.E.CAS.STRONG.GPU PT, R2, [R2], R4, R5 ;  /* 0x00000004020273a9 */ /* 0x000ea400001ee105 */
[----:B--2---:R-:W-:-:S13]  /*0060*/  ISETP.NE.AND P0, PT, R2, RZ, PT ;  /* 0x000000ff0200720c */ /* 0x004fda0003f05270 */
[----:B------:R-:W-:Y:S05]  /*0070*/  @!P0 EXIT ;  /* 0x000000000000894d */ /* 0x000fea0003800000 */
[----:B------:R-:W0:Y:S01]  /*0080*/  LDC.64 R2, c[0x4][0x8] ;  /* 0x01000200ff027b82 */ /* 0x000e220000000a00 */
[----:B------:R-:W-:Y:S01]  /*0090*/  HFMA2 R7, -RZ, RZ, 0, 5.36441802978515625e-07 ;  /* 0x00000009ff077431 */ /* 0x000fe200000001ff */
[----:B------:R-:W1:Y:S06]  /*00a0*/  LDCU.64 UR6, c[0x0][0x358] ;  /* 0x00006b00ff0677ac */ /* 0x000e6c0008000a00 */
.L_x_3:
[----:B01----:R-:W-:Y:S01]  /*00b0*/  STG.E.STRONG.SYS desc[UR6][R2.64], R7 ;  /* 0x0000000702007986 */ /* 0x003fe2000c115906 */
[----:B------:R-:W-:Y:S05]  /*00c0*/  YIELD ;  /* 0x0000000000007946 */ /* 0x000fea0003800000 */
[----:B------:R-:W-:Y:S01]  /*00d0*/  IMAD.MOV.U32 R5, RZ, RZ, 0x8 ;  /* 0x00000008ff057424 */ /* 0x000fe200078e00ff */
[----:B------:R-:W-:Y:S01]  /*00e0*/  MOV R9, 0x7 ;  /* 0x0000000700097802 */ /* 0x000fe20000000f00 */
[----:B------:R-:W-:Y:S01]  /*00f0*/  IMAD.MOV.U32 R11, RZ, RZ, 0x6 ;  /* 0x00000006ff0b7424 */ /* 0x000fe200078e00ff */
[----:B------:R-:W-:Y:S06]  /*0100*/  MEMBAR.SC.GPU ;  /* 0x0000000000007992 */ /* 0x000fec0000002000 */
[----:B------:R-:W-:-:S00]  /*0110*/  ERRBAR ;  /* 0x00000000000079ab */ /* 0x000fc00000000000 */
[----:B------:R-:W-:Y:S06]  /*0120*/  CGAERRBAR ;  /* 0x00000000000075ab */ /* 0x000fec0000000000 */
[----:B------:R-:W-:Y:S04]  /*0130*/  CCTL.IVALL ;  /* 0x00000000ff00798f */ /* 0x000fe80002000000 */
[----:B------:R0:W-:Y:S01]  /*0140*/  STG.E.STRONG.SYS desc[UR6][R2.64], R5 ;  /* 0x0000000502007986 */ /* 0x0001e2000c115906 */
[----:B------:R-:W-:Y:S01]  /*0150*/  MOV R13, 0x5 ;  /* 0x00000005000d7802 */ /* 0x000fe20000000f00 */
[----:B------:R-:W-:Y:S06]  /*0160*/  MEMBAR.SC.GPU ;  /* 0x0000000000007992 */ /* 0x000fec0000002000 */
[----:B------:R-:W-:-:S00]  /*0170*/  ERRBAR ;  /* 0x00000000000079ab */ /* 0x000fc00000000000 */
[----:B------:R-:W-:Y:S06]  /*0180*/  CGAERRBAR ;  /* 0x00000000000075ab */ /* 0x000fec0000000000 */
[----:B------:R-:W-:Y:S04]  /*0190*/  CCTL.IVALL ;  /* 0x00000000ff00798f */ /* 0x000fe80002000000 */
[----:B------:R1:W-:Y:S01]  /*01a0*/  STG.E.STRONG.SYS desc[UR6][R2.64], R9 ;  /* 0x0000000902007986 */ /* 0x0003e2000c115906 */
[----:B0-----:R-:W-:Y:S01]  /*01b0*/  IMAD.MOV.U32 R5, RZ, RZ, 0x4 ;  /* 0x00000004ff057424 */ /* 0x001fe200078e00ff */
[----:B------:R-:W-:Y:S06]  /*01c0*/  MEMBAR.SC.GPU ;  /* 0x0000000000007992 */ /* 0x000fec0000002000 */
[----:B------:R-:W-:-:S00]  /*01d0*/  ERRBAR ;  /* 0x00000000000079ab */ /* 0x000fc00000000000 */
[----:B------:R-:W-:Y:S06]  /*01e0*/  CGAERRBAR ;  /* 0x00000000000075ab */ /* 0x000fec0000000000 */
[----:B------:R-:W-:Y:S04]  /*01f0*/  CCTL.IVALL ;  /* 0x00000000ff00798f */ /* 0x000fe80002000000 */
[----:B------:R0:W-:Y:S01]  /*0200*/  STG.E.STRONG.SYS desc[UR6][R2.64], R11 ;  /* 0x0000000b02007986 */ /* 0x0001e2000c115906 */
[----:B-1----:R-:W-:Y:S01]  /*0210*/  HFMA2 R9, -RZ, RZ, 0, 1.78813934326171875e-07 ;  /* 0x00000003ff097431 */ /* 0x002fe200000001ff */
        /* <DEDUP_REMOVED lines=11> */
[----:B-1----:R-:W-:Y:S01]  /*02d0*/  MOV R13, 0x1 ;  /* 0x00000001000d7802 */ /* 0x002fe20000000f00 */
[----:B------:R-:W-:Y:S06]  /*02e0*/  MEMBAR.SC.GPU ;  /* 0x0000000000007992 */ /* 0x000fec0000002000 */
[----:B------:R-:W-:-:S00]  /*02f0*/  ERRBAR ;  /* 0x00000000000079ab */ /* 0x000fc00000000000 */
[----:B------:R-:W-:Y:S06]  /*0300*/  CGAERRBAR ;  /* 0x00000000000075ab */ /* 0x000fec0000000000 */
[----:B------:R-:W-:Y:S04]  /*0310*/  CCTL.IVALL ;  /* 0x00000000ff00798f */ /* 0x000fe80002000000 */
[----:B------:R1:W-:Y:S01]  /*0320*/  STG.E.STRONG.SYS desc[UR6][R2.64], R9 ;  /* 0x0000000902007986 */ /* 0x0003e2000c115906 */
        /* <DEDUP_REMOVED lines=14> */
[----:B------:R2:W-:Y:S01]  /*0410*/  STG.E.STRONG.SYS desc[UR6][R2.64], RZ ;  /* 0x000000ff02007986 */ /* 0x0005e2000c115906 */
[----:B------:R-:W-:Y:S06]  /*0420*/  MEMBAR.SC.GPU ;  /* 0x0000000000007992 */ /* 0x000fec0000002000 */
[----:B------:R-:W-:-:S00]  /*0430*/  ERRBAR ;  /* 0x00000000000079ab */ /* 0x000fc00000000000 */
[----:B------:R-:W-:Y:S06]  /*0440*/  CGAERRBAR ;  /* 0x00000000000075ab */ /* 0x000fec0000000000 */
[----:B------:R-:W-:Y:S01]  /*0450*/  CCTL.IVALL ;  /* 0x00000000ff00798f */ /* 0x000fe20002000000 */
[----:B------:R-:W-:Y:S01]  /*0460*/  IMAD.U32 R4, RZ, RZ, UR4 ;  /* 0x00000004ff047e24 */ /* 0x000fe2000f8e00ff */
[----:B0-----:R-:W-:Y:S02]  /*0470*/  MOV R5, UR5 ;  /* 0x0000000500057c02 */ /* 0x001fe40008000f00 */
[----:B-1----:R-:W-:-:S05]  /*0480*/  CS2R R8, SRZ ;  /* 0x0000000000087805 */ /* 0x002fca000001ff00 */
[----:B------:R-:W3:Y:S02]  /*0490*/  ATOMG.E.CAS.STRONG.GPU PT, R4, [R4], R8, R9 ;  /* 0x00000008040473a9 */ /* 0x000ee400001ee109 */
[----:B---3--:R-:W-:-:S13]  /*04a0*/  ISETP.NE.AND P0, PT, R4, RZ, PT ;  /* 0x000000ff0400720c */ /* 0x008fda0003f05270 */
[----:B--2---:R-:W-:Y:S05]  /*04b0*/  @P0 BRA `(.L_x_3) ;  /* 0xfffffff800fc0947 */ /* 0x004fea000383ffff */
[----:B------:R-:W-:Y:S05]  /*04c0*/  EXIT ;  /* 0x000000000000794d */ /* 0x000fea0003800000 */
.L_x_4:
        /* <DEDUP_REMOVED lines=11> */
.L_x_7:


//--------------------- .nv.shared.reserved.0     --------------------------
	.section	.nv.shared.reserved.0,"aw",@nobits
	.weak		__nv_reservedSMEM_offset_0_alias
	.size		__nv_reservedSMEM_offset_0_alias, 0, 64
	.other		__nv_reservedSMEM_offset_0_alias,@"STO_CUDA_RESERVED_SHARED STV_DEFAULT"
__nv_reservedSMEM_offset_0_alias:
	.zero		0
	.zero		64


//--------------------- .nv.global                --------------------------
	.section	.nv.global,"aw",@nobits
	.align	4
.nv.global:
	.type		spinval,@object
	.size		spinval,(.L_0 - spinval)
spinval:
	.zero		4
.L_0:


//--------------------- .nv.constant0._Z7kernel3Pi --------------------------
	.section	.nv.constant0._Z7kernel3Pi,"a",@progbits
	.sectionflags	@""
	.align	4
.nv.constant0._Z7kernel3Pi:
	.zero		904


//--------------------- .nv.constant0._Z7kernel2Pi --------------------------
	.section	.nv.constant0._Z7kernel2Pi,"a",@progbits
	.sectionflags	@""
	.align	4
.nv.constant0._Z7kernel2Pi:
	.zero		904


//--------------------- .nv.constant0._Z7kernel1Pi --------------------------
	.section	.nv.constant0._Z7kernel1Pi,"a",@progbits
	.sectionflags	@""
	.align	4
.nv.constant0._Z7kernel1Pi:
	.zero		904


//--------------------- SYMBOLS --------------------------

	.type		.nv.reservedSmem.offset0,@object
	.size		.nv.reservedSmem.offset0,0x4
	.type		malloc,@function
